//
// Generated by NVIDIA NVVM Compiler
//
// Compiler Build ID: CL-36424714
// Cuda compilation tools, release 13.0, V13.0.88
// Based on NVVM 20.0.0
//

.version 9.0
.target sm_100
.address_size 64

	// .globl	_ZN3cub18CUB_300001_SM_10006detail11EmptyKernelIvEEvv
.global .align 1 .b8 _ZN40_INTERNAL_2c7b6fa2_4_k_cu_f0a3203d_418394cuda3std3__45__cpo5beginE[1];
.global .align 1 .b8 _ZN40_INTERNAL_2c7b6fa2_4_k_cu_f0a3203d_418394cuda3std3__45__cpo3endE[1];
.global .align 1 .b8 _ZN40_INTERNAL_2c7b6fa2_4_k_cu_f0a3203d_418394cuda3std3__45__cpo6cbeginE[1];
.global .align 1 .b8 _ZN40_INTERNAL_2c7b6fa2_4_k_cu_f0a3203d_418394cuda3std3__45__cpo4cendE[1];
.global .align 1 .b8 _ZN40_INTERNAL_2c7b6fa2_4_k_cu_f0a3203d_418394cuda3std3__45__cpo6rbeginE[1];
.global .align 1 .b8 _ZN40_INTERNAL_2c7b6fa2_4_k_cu_f0a3203d_418394cuda3std3__45__cpo4rendE[1];
.global .align 1 .b8 _ZN40_INTERNAL_2c7b6fa2_4_k_cu_f0a3203d_418394cuda3std3__45__cpo7crbeginE[1];
.global .align 1 .b8 _ZN40_INTERNAL_2c7b6fa2_4_k_cu_f0a3203d_418394cuda3std3__45__cpo5crendE[1];
.global .align 1 .b8 _ZN40_INTERNAL_2c7b6fa2_4_k_cu_f0a3203d_418394cuda3std3__442_GLOBAL__N__2c7b6fa2_4_k_cu_f0a3203d_418396ignoreE[1];
.global .align 1 .b8 _ZN40_INTERNAL_2c7b6fa2_4_k_cu_f0a3203d_418394cuda3std3__419piecewise_constructE[1];
.global .align 1 .b8 _ZN40_INTERNAL_2c7b6fa2_4_k_cu_f0a3203d_418394cuda3std3__48in_placeE[1];
.global .align 1 .b8 _ZN40_INTERNAL_2c7b6fa2_4_k_cu_f0a3203d_418394cuda3std3__420unreachable_sentinelE[1];
.global .align 1 .b8 _ZN40_INTERNAL_2c7b6fa2_4_k_cu_f0a3203d_418394cuda3std3__47nulloptE[1];
.global .align 1 .b8 _ZN40_INTERNAL_2c7b6fa2_4_k_cu_f0a3203d_418394cuda3std3__48unexpectE[1];
.global .align 1 .b8 _ZN40_INTERNAL_2c7b6fa2_4_k_cu_f0a3203d_418394cuda3std6ranges3__45__cpo4swapE[1];
.global .align 1 .b8 _ZN40_INTERNAL_2c7b6fa2_4_k_cu_f0a3203d_418394cuda3std6ranges3__45__cpo9iter_moveE[1];
.global .align 1 .b8 _ZN40_INTERNAL_2c7b6fa2_4_k_cu_f0a3203d_418394cuda3std6ranges3__45__cpo5beginE[1];
.global .align 1 .b8 _ZN40_INTERNAL_2c7b6fa2_4_k_cu_f0a3203d_418394cuda3std6ranges3__45__cpo3endE[1];
.global .align 1 .b8 _ZN40_INTERNAL_2c7b6fa2_4_k_cu_f0a3203d_418394cuda3std6ranges3__45__cpo6cbeginE[1];
.global .align 1 .b8 _ZN40_INTERNAL_2c7b6fa2_4_k_cu_f0a3203d_418394cuda3std6ranges3__45__cpo4cendE[1];
.global .align 1 .b8 _ZN40_INTERNAL_2c7b6fa2_4_k_cu_f0a3203d_418394cuda3std6ranges3__45__cpo7advanceE[1];
.global .align 1 .b8 _ZN40_INTERNAL_2c7b6fa2_4_k_cu_f0a3203d_418394cuda3std6ranges3__45__cpo9iter_swapE[1];
.global .align 1 .b8 _ZN40_INTERNAL_2c7b6fa2_4_k_cu_f0a3203d_418394cuda3std6ranges3__45__cpo4nextE[1];
.global .align 1 .b8 _ZN40_INTERNAL_2c7b6fa2_4_k_cu_f0a3203d_418394cuda3std6ranges3__45__cpo4prevE[1];
.global .align 1 .b8 _ZN40_INTERNAL_2c7b6fa2_4_k_cu_f0a3203d_418394cuda3std6ranges3__45__cpo4dataE[1];
.global .align 1 .b8 _ZN40_INTERNAL_2c7b6fa2_4_k_cu_f0a3203d_418394cuda3std6ranges3__45__cpo5cdataE[1];
.global .align 1 .b8 _ZN40_INTERNAL_2c7b6fa2_4_k_cu_f0a3203d_418394cuda3std6ranges3__45__cpo4sizeE[1];
.global .align 1 .b8 _ZN40_INTERNAL_2c7b6fa2_4_k_cu_f0a3203d_418394cuda3std6ranges3__45__cpo5ssizeE[1];
.global .align 1 .b8 _ZN40_INTERNAL_2c7b6fa2_4_k_cu_f0a3203d_418394cuda3std6ranges3__45__cpo8distanceE[1];
.global .align 1 .b8 _ZN40_INTERNAL_2c7b6fa2_4_k_cu_f0a3203d_418396thrust24THRUST_300001_SM_1000_NS8cuda_cub3parE[1];
.global .align 1 .b8 _ZN40_INTERNAL_2c7b6fa2_4_k_cu_f0a3203d_418396thrust24THRUST_300001_SM_1000_NS8cuda_cub10par_nosyncE[1];
.global .align 1 .b8 _ZN40_INTERNAL_2c7b6fa2_4_k_cu_f0a3203d_418396thrust24THRUST_300001_SM_1000_NS6system6detail10sequential3seqE[1];
.global .align 1 .b8 _ZN40_INTERNAL_2c7b6fa2_4_k_cu_f0a3203d_418396thrust24THRUST_300001_SM_1000_NS12placeholders2_1E[1];
.global .align 1 .b8 _ZN40_INTERNAL_2c7b6fa2_4_k_cu_f0a3203d_418396thrust24THRUST_300001_SM_1000_NS12placeholders2_2E[1];
.global .align 1 .b8 _ZN40_INTERNAL_2c7b6fa2_4_k_cu_f0a3203d_418396thrust24THRUST_300001_SM_1000_NS12placeholders2_3E[1];
.global .align 1 .b8 _ZN40_INTERNAL_2c7b6fa2_4_k_cu_f0a3203d_418396thrust24THRUST_300001_SM_1000_NS12placeholders2_4E[1];
.global .align 1 .b8 _ZN40_INTERNAL_2c7b6fa2_4_k_cu_f0a3203d_418396thrust24THRUST_300001_SM_1000_NS12placeholders2_5E[1];
.global .align 1 .b8 _ZN40_INTERNAL_2c7b6fa2_4_k_cu_f0a3203d_418396thrust24THRUST_300001_SM_1000_NS12placeholders2_6E[1];
.global .align 1 .b8 _ZN40_INTERNAL_2c7b6fa2_4_k_cu_f0a3203d_418396thrust24THRUST_300001_SM_1000_NS12placeholders2_7E[1];
.global .align 1 .b8 _ZN40_INTERNAL_2c7b6fa2_4_k_cu_f0a3203d_418396thrust24THRUST_300001_SM_1000_NS12placeholders2_8E[1];
.global .align 1 .b8 _ZN40_INTERNAL_2c7b6fa2_4_k_cu_f0a3203d_418396thrust24THRUST_300001_SM_1000_NS12placeholders2_9E[1];
.global .align 1 .b8 _ZN40_INTERNAL_2c7b6fa2_4_k_cu_f0a3203d_418396thrust24THRUST_300001_SM_1000_NS12placeholders3_10E[1];
.global .align 1 .b8 _ZN40_INTERNAL_2c7b6fa2_4_k_cu_f0a3203d_418396thrust24THRUST_300001_SM_1000_NS3seqE[1];

.visible .entry _ZN3cub18CUB_300001_SM_10006detail11EmptyKernelIvEEvv()
{


	ret;

}
	// .globl	_ZN3cub18CUB_300001_SM_10006detail8for_each13static_kernelINS2_12policy_hub_t12policy_500_tEmN6thrust24THRUST_300001_SM_1000_NS8cuda_cub20__uninitialized_fill7functorINS7_10device_ptrIdEEdEEEEvT0_T1_
.visible .entry _ZN3cub18CUB_300001_SM_10006detail8for_each13static_kernelINS2_12policy_hub_t12policy_500_tEmN6thrust24THRUST_300001_SM_1000_NS8cuda_cub20__uninitialized_fill7functorINS7_10device_ptrIdEEdEEEEvT0_T1_(
	.param .u64 _ZN3cub18CUB_300001_SM_10006detail8for_each13static_kernelINS2_12policy_hub_t12policy_500_tEmN6thrust24THRUST_300001_SM_1000_NS8cuda_cub20__uninitialized_fill7functorINS7_10device_ptrIdEEdEEEEvT0_T1__param_0,
	.param .align 8 .b8 _ZN3cub18CUB_300001_SM_10006detail8for_each13static_kernelINS2_12policy_hub_t12policy_500_tEmN6thrust24THRUST_300001_SM_1000_NS8cuda_cub20__uninitialized_fill7functorINS7_10device_ptrIdEEdEEEEvT0_T1__param_1[16]
)
.maxntid 256
{
	.reg .pred 	%p<4>;
	.reg .b32 	%r<5>;
	.reg .b64 	%rd<16>;
	.reg .b64 	%fd<3>;

	ld.param.f64 	%fd2, [_ZN3cub18CUB_300001_SM_10006detail8for_each13static_kernelINS2_12policy_hub_t12policy_500_tEmN6thrust24THRUST_300001_SM_1000_NS8cuda_cub20__uninitialized_fill7functorINS7_10device_ptrIdEEdEEEEvT0_T1__param_1+8];
	ld.param.u64 	%rd4, [_ZN3cub18CUB_300001_SM_10006detail8for_each13static_kernelINS2_12policy_hub_t12policy_500_tEmN6thrust24THRUST_300001_SM_1000_NS8cuda_cub20__uninitialized_fill7functorINS7_10device_ptrIdEEdEEEEvT0_T1__param_1];
	ld.param.u64 	%rd5, [_ZN3cub18CUB_300001_SM_10006detail8for_each13static_kernelINS2_12policy_hub_t12policy_500_tEmN6thrust24THRUST_300001_SM_1000_NS8cuda_cub20__uninitialized_fill7functorINS7_10device_ptrIdEEdEEEEvT0_T1__param_0];
	mov.u32 	%r2, %ctaid.x;
	mul.wide.u32 	%rd1, %r2, 512;
	sub.s64 	%rd2, %rd5, %rd1;
	setp.lt.u64 	%p1, %rd2, 512;
	@%p1 bra 	$L__BB1_2;
	mov.u32 	%r4, %tid.x;
	cvta.to.global.u64 	%rd11, %rd4;
	cvt.u64.u32 	%rd12, %r4;
	add.s64 	%rd13, %rd1, %rd12;
	shl.b64 	%rd14, %rd13, 3;
	add.s64 	%rd15, %rd11, %rd14;
	st.global.f64 	[%rd15], %fd2;
	st.global.f64 	[%rd15+2048], %fd2;
	bra.uni 	$L__BB1_6;
$L__BB1_2:
	cvta.to.global.u64 	%rd6, %rd4;
	mov.u32 	%r1, %tid.x;
	cvt.u64.u32 	%rd7, %r1;
	setp.le.u64 	%p2, %rd2, %rd7;
	add.s64 	%rd8, %rd1, %rd7;
	shl.b64 	%rd9, %rd8, 3;
	add.s64 	%rd3, %rd6, %rd9;
	@%p2 bra 	$L__BB1_4;
	st.global.f64 	[%rd3], %fd2;
$L__BB1_4:
	add.s32 	%r3, %r1, 256;
	cvt.u64.u32 	%rd10, %r3;
	setp.le.u64 	%p3, %rd2, %rd10;
	@%p3 bra 	$L__BB1_6;
	st.global.f64 	[%rd3+2048], %fd2;
$L__BB1_6:
	ret;

}
	// .globl	_ZN3cub18CUB_300001_SM_10006detail8for_each13static_kernelINS2_12policy_hub_t12policy_500_tEmN6thrust24THRUST_300001_SM_1000_NS8cuda_cub20__uninitialized_fill7functorINS7_10device_ptrIiEEiEEEEvT0_T1_
.visible .entry _ZN3cub18CUB_300001_SM_10006detail8for_each13static_kernelINS2_12policy_hub_t12policy_500_tEmN6thrust24THRUST_300001_SM_1000_NS8cuda_cub20__uninitialized_fill7functorINS7_10device_ptrIiEEiEEEEvT0_T1_(
	.param .u64 _ZN3cub18CUB_300001_SM_10006detail8for_each13static_kernelINS2_12policy_hub_t12policy_500_tEmN6thrust24THRUST_300001_SM_1000_NS8cuda_cub20__uninitialized_fill7functorINS7_10device_ptrIiEEiEEEEvT0_T1__param_0,
	.param .align 8 .b8 _ZN3cub18CUB_300001_SM_10006detail8for_each13static_kernelINS2_12policy_hub_t12policy_500_tEmN6thrust24THRUST_300001_SM_1000_NS8cuda_cub20__uninitialized_fill7functorINS7_10device_ptrIiEEiEEEEvT0_T1__param_1[16]
)
.maxntid 256
{
	.reg .pred 	%p<4>;
	.reg .b16 	%rs<5>;
	.reg .b32 	%r<12>;
	.reg .b64 	%rd<16>;

	ld.param.u32 	%r3, [_ZN3cub18CUB_300001_SM_10006detail8for_each13static_kernelINS2_12policy_hub_t12policy_500_tEmN6thrust24THRUST_300001_SM_1000_NS8cuda_cub20__uninitialized_fill7functorINS7_10device_ptrIiEEiEEEEvT0_T1__param_1+8];
	ld.param.u64 	%rd4, [_ZN3cub18CUB_300001_SM_10006detail8for_each13static_kernelINS2_12policy_hub_t12policy_500_tEmN6thrust24THRUST_300001_SM_1000_NS8cuda_cub20__uninitialized_fill7functorINS7_10device_ptrIiEEiEEEEvT0_T1__param_1];
	ld.param.u64 	%rd5, [_ZN3cub18CUB_300001_SM_10006detail8for_each13static_kernelINS2_12policy_hub_t12policy_500_tEmN6thrust24THRUST_300001_SM_1000_NS8cuda_cub20__uninitialized_fill7functorINS7_10device_ptrIiEEiEEEEvT0_T1__param_0];
	mov.u32 	%r9, %ctaid.x;
	mul.wide.u32 	%rd1, %r9, 512;
	sub.s64 	%rd2, %rd5, %rd1;
	setp.lt.u64 	%p1, %rd2, 512;
	@%p1 bra 	$L__BB2_2;
	mov.u32 	%r11, %tid.x;
	cvta.to.global.u64 	%rd11, %rd4;
	cvt.u64.u32 	%rd12, %r11;
	add.s64 	%rd13, %rd1, %rd12;
	shl.b64 	%rd14, %rd13, 2;
	add.s64 	%rd15, %rd11, %rd14;
	st.global.u32 	[%rd15], %r3;
	st.global.u32 	[%rd15+1024], %r3;
	bra.uni 	$L__BB2_6;
$L__BB2_2:
	cvta.to.global.u64 	%rd6, %rd4;
	mov.u32 	%r2, %tid.x;
	cvt.u64.u32 	%rd7, %r2;
	setp.le.u64 	%p2, %rd2, %rd7;
	add.s64 	%rd8, %rd1, %rd7;
	shl.b64 	%rd9, %rd8, 2;
	add.s64 	%rd3, %rd6, %rd9;
	@%p2 bra 	$L__BB2_4;
	st.global.u32 	[%rd3], %r3;
$L__BB2_4:
	add.s32 	%r10, %r2, 256;
	cvt.u64.u32 	%rd10, %r10;
	setp.le.u64 	%p3, %rd2, %rd10;
	@%p3 bra 	$L__BB2_6;
	st.global.u32 	[%rd3+1024], %r3;
$L__BB2_6:
	ret;

}


// ===== COMPILED SASS (sm_100) =====

	.target	sm_100

	.elftype	@"ET_EXEC"


//--------------------- .note.nv.tkinfo           --------------------------
	.section	.note.nv.tkinfo,"",@"SHT_NOTE"
	.sectionflags	@"SHF_NOTE_NV_TKINFO"
	.tkinfo
        /*0018*/ 	.word	0x00000002
        /*0030*/ 	.string	""
        /*0030*/ 	.string	"ptxas"
        /*0030*/ 	.string	"Cuda compilation tools, release 13.0, V13.0.88"
        /*0030*/ 	.string	"Build cuda_13.0.r13.0/compiler.36424714_0"
        /*0030*/ 	.string	"-arch sm_100 -m 64 "



//--------------------- .note.nv.cuinfo           --------------------------
	.section	.note.nv.cuinfo,"",@"SHT_NOTE"
	.sectionflags	@"SHF_NOTE_NV_CUINFO"
        /*0018*/ 	.short	0x0002
        /*001a*/ 	.short	0x0064
        /*001c*/ 	.short	0x0082
	.zero		2


//--------------------- .nv.info                  --------------------------
	.section	.nv.info,"",@"SHT_CUDA_INFO"
	.align	4


	//----- nvinfo : EIATTR_REGCOUNT
	.align		4
        /*0000*/ 	.byte	0x04, 0x2f
        /*0002*/ 	.short	(.L_44 - .L_43)
	.align		4
.L_43:
        /*0004*/ 	.word	index@(_ZN3cub18CUB_300001_SM_10006detail11EmptyKernelIvEEvv)
        /*0008*/ 	.word	0x00000004


	//----- nvinfo : EIATTR_FRAME_SIZE
	.align		4
.L_44:
        /*000c*/ 	.byte	0x04, 0x11
        /*000e*/ 	.short	(.L_46 - .L_45)
	.align		4
.L_45:
        /*0010*/ 	.word	index@(_ZN3cub18CUB_300001_SM_10006detail11EmptyKernelIvEEvv)
        /*0014*/ 	.word	0x00000000


	//----- nvinfo : EIATTR_REGCOUNT
	.align		4
.L_46:
        /*0018*/ 	.byte	0x04, 0x2f
        /*001a*/ 	.short	(.L_48 - .L_47)
	.align		4
.L_47:
        /*001c*/ 	.word	index@(_ZN3cub18CUB_300001_SM_10006detail8for_each13static_kernelINS2_12policy_hub_t12policy_500_tEmN6thrust24THRUST_300001_SM_1000_NS8cuda_cub20__uninitialized_fill7functorINS7_10device_ptrIdEEdEEEEvT0_T1_)
        /*0020*/ 	.word	0x00000009


	//----- nvinfo : EIATTR_FRAME_SIZE
	.align		4
.L_48:
        /*0024*/ 	.byte	0x04, 0x11
        /*0026*/ 	.short	(.L_50 - .L_49)
	.align		4
.L_49:
        /*0028*/ 	.word	index@(_ZN3cub18CUB_300001_SM_10006detail8for_each13static_kernelINS2_12policy_hub_t12policy_500_tEmN6thrust24THRUST_300001_SM_1000_NS8cuda_cub20__uninitialized_fill7functorINS7_10device_ptrIdEEdEEEEvT0_T1_)
        /*002c*/ 	.word	0x00000000


	//----- nvinfo : EIATTR_REGCOUNT
	.align		4
.L_50:
        /*0030*/ 	.byte	0x04, 0x2f
        /*0032*/ 	.short	(.L_52 - .L_51)
	.align		4
.L_51:
        /*0034*/ 	.word	index@(_ZN3cub18CUB_300001_SM_10006detail8for_each13static_kernelINS2_12policy_hub_t12policy_500_tEmN6thrust24THRUST_300001_SM_1000_NS8cuda_cub20__uninitialized_fill7functorINS7_10device_ptrIiEEiEEEEvT0_T1_)
        /*0038*/ 	.word	0x00000008


	//----- nvinfo : EIATTR_FRAME_SIZE
	.align		4
.L_52:
        /*003c*/ 	.byte	0x04, 0x11
        /*003e*/ 	.short	(.L_54 - .L_53)
	.align		4
.L_53:
        /*0040*/ 	.word	index@(_ZN3cub18CUB_300001_SM_10006detail8for_each13static_kernelINS2_12policy_hub_t12policy_500_tEmN6thrust24THRUST_300001_SM_1000_NS8cuda_cub20__uninitialized_fill7functorINS7_10device_ptrIiEEiEEEEvT0_T1_)
        /*0044*/ 	.word	0x00000000


	//----- nvinfo : EIATTR_MIN_STACK_SIZE
	.align		4
.L_54:
        /*0048*/ 	.byte	0x04, 0x12
        /*004a*/ 	.short	(.L_56 - .L_55)
	.align		4
.L_55:
        /*004c*/ 	.word	index@(_ZN3cub18CUB_300001_SM_10006detail8for_each13static_kernelINS2_12policy_hub_t12policy_500_tEmN6thrust24THRUST_300001_SM_1000_NS8cuda_cub20__uninitialized_fill7functorINS7_10device_ptrIiEEiEEEEvT0_T1_)
        /*0050*/ 	.word	0x00000000


	//----- nvinfo : EIATTR_MIN_STACK_SIZE
	.align		4
.L_56:
        /*0054*/ 	.byte	0x04, 0x12
        /*0056*/ 	.short	(.L_58 - .L_57)
	.align		4
.L_57:
        /*0058*/ 	.word	index@(_ZN3cub18CUB_300001_SM_10006detail8for_each13static_kernelINS2_12policy_hub_t12policy_500_tEmN6thrust24THRUST_300001_SM_1000_NS8cuda_cub20__uninitialized_fill7functorINS7_10device_ptrIdEEdEEEEvT0_T1_)
        /*005c*/ 	.word	0x00000000


	//----- nvinfo : EIATTR_MIN_STACK_SIZE
	.align		4
.L_58:
        /*0060*/ 	.byte	0x04, 0x12
        /*0062*/ 	.short	(.L_60 - .L_59)
	.align		4
.L_59:
        /*0064*/ 	.word	index@(_ZN3cub18CUB_300001_SM_10006detail11EmptyKernelIvEEvv)
        /*0068*/ 	.word	0x00000000
.L_60:


//--------------------- .nv.compat                --------------------------
	.section	.nv.compat,"",@"SHT_CUDA_COMPAT_INFO"
	.align	4
        /*0000*/ 	.byte	0x02, 0x09, 0x00, 0x00, 0x02, 0x02, 0x01, 0x00, 0x02, 0x05, 0x05, 0x00, 0x03, 0x07, 0x01, 0x01
        /*0010*/ 	.byte	0x02, 0x03, 0x00, 0x00, 0x02, 0x06, 0x01, 0x00, 0x04, 0x0b, 0x08, 0x00, 0x09, 0x00, 0x00, 0x00
        /*0020*/ 	.byte	0x00, 0x00, 0x00, 0x00


//--------------------- .nv.info._ZN3cub18CUB_300001_SM_10006detail8for_each13static_kernelINS2_12policy_hub_t12policy_500_tEmN6thrust24THRUST_300001_SM_1000_NS8cuda_cub20__uninitialized_fill7functorINS7_10device_ptrIiEEiEEEEvT0_T1_ --------------------------
	.section	.nv.info._ZN3cub18CUB_300001_SM_10006detail8for_each13static_kernelINS2_12policy_hub_t12policy_500_tEmN6thrust24THRUST_300001_SM_1000_NS8cuda_cub20__uninitialized_fill7functorINS7_10device_ptrIiEEiEEEEvT0_T1_,"",@"SHT_CUDA_INFO"
	.sectionflags	@""
	.align	4


	//----- nvinfo : EIATTR_CUDA_API_VERSION
	.align		4
        /*0000*/ 	.byte	0x04, 0x37
        /*0002*/ 	.short	(.L_62 - .L_61)
.L_61:
        /*0004*/ 	.word	0x00000082


	//----- nvinfo : EIATTR_KPARAM_INFO
	.align		4
.L_62:
        /*0008*/ 	.byte	0x04, 0x17
        /*000a*/ 	.short	(.L_64 - .L_63)
.L_63:
        /*000c*/ 	.word	0x00000000
        /*0010*/ 	.short	0x0001
        /*0012*/ 	.short	0x0008
        /*0014*/ 	.byte	0x00, 0xf0, 0x41, 0x00


	//----- nvinfo : EIATTR_KPARAM_INFO
	.align		4
.L_64:
        /*0018*/ 	.byte	0x04, 0x17
        /*001a*/ 	.short	(.L_66 - .L_65)
.L_65:
        /*001c*/ 	.word	0x00000000
        /*0020*/ 	.short	0x0000
        /*0022*/ 	.short	0x0000
        /*0024*/ 	.byte	0x00, 0xf0, 0x21, 0x00


	//----- nvinfo : EIATTR_SPARSE_MMA_MASK
	.align		4
.L_66:
        /*0028*/ 	.byte	0x03, 0x50
        /*002a*/ 	.short	0x0000


	//----- nvinfo : EIATTR_MAXREG_COUNT
	.align		4
        /*002c*/ 	.byte	0x03, 0x1b
        /*002e*/ 	.short	0x00ff


	//----- nvinfo : EIATTR_MERCURY_ISA_VERSION
	.align		4
        /*0030*/ 	.byte	0x03, 0x5f
        /*0032*/ 	.short	0x0101


	//----- nvinfo : EIATTR_VRC_CTA_INIT_COUNT
	.align		4
        /*0034*/ 	.byte	0x02, 0x4a
	.zero		1
	.zero		1


	//----- nvinfo : EIATTR_EXIT_INSTR_OFFSETS
	.align		4
        /*0038*/ 	.byte	0x04, 0x1c
        /*003a*/ 	.short	(.L_68 - .L_67)


	//   ....[0]....
.L_67:
        /*003c*/ 	.word	0x00000130


	//   ....[1]....
        /*0040*/ 	.word	0x00000230


	//   ....[2]....
        /*0044*/ 	.word	0x00000260


	//----- nvinfo : EIATTR_MAX_THREADS
	.align		4
.L_68:
        /*0048*/ 	.byte	0x04, 0x05
        /*004a*/ 	.short	(.L_70 - .L_69)
.L_69:
        /*004c*/ 	.word	0x00000100
        /*0050*/ 	.word	0x00000001
        /*0054*/ 	.word	0x00000001


	//----- nvinfo : EIATTR_CBANK_PARAM_SIZE
	.align		4
.L_70:
        /*0058*/ 	.byte	0x03, 0x19
        /*005a*/ 	.short	0x0018


	//----- nvinfo : EIATTR_PARAM_CBANK
	.align		4
        /*005c*/ 	.byte	0x04, 0x0a
        /*005e*/ 	.short	(.L_72 - .L_71)
	.align		4
.L_71:
        /*0060*/ 	.word	index@(.nv.constant0._ZN3cub18CUB_300001_SM_10006detail8for_each13static_kernelINS2_12policy_hub_t12policy_500_tEmN6thrust24THRUST_300001_SM_1000_NS8cuda_cub20__uninitialized_fill7functorINS7_10device_ptrIiEEiEEEEvT0_T1_)
        /*0064*/ 	.short	0x0380
        /*0066*/ 	.short	0x0018


	//----- nvinfo : EIATTR_SW_WAR
	.align		4
.L_72:
        /*0068*/ 	.byte	0x04, 0x36
        /*006a*/ 	.short	(.L_74 - .L_73)
.L_73:
        /*006c*/ 	.word	0x00000008
.L_74:


//--------------------- .nv.info._ZN3cub18CUB_300001_SM_10006detail8for_each13static_kernelINS2_12policy_hub_t12policy_500_tEmN6thrust24THRUST_300001_SM_1000_NS8cuda_cub20__uninitialized_fill7functorINS7_10device_ptrIdEEdEEEEvT0_T1_ --------------------------
	.section	.nv.info._ZN3cub18CUB_300001_SM_10006detail8for_each13static_kernelINS2_12policy_hub_t12policy_500_tEmN6thrust24THRUST_300001_SM_1000_NS8cuda_cub20__uninitialized_fill7functorINS7_10device_ptrIdEEdEEEEvT0_T1_,"",@"SHT_CUDA_INFO"
	.sectionflags	@""
	.align	4


	//----- nvinfo : EIATTR_CUDA_API_VERSION
	.align		4
        /*0000*/ 	.byte	0x04, 0x37
        /*0002*/ 	.short	(.L_76 - .L_75)
.L_75:
        /*0004*/ 	.word	0x00000082


	//----- nvinfo : EIATTR_KPARAM_INFO
	.align		4
.L_76:
        /*0008*/ 	.byte	0x04, 0x17
        /*000a*/ 	.short	(.L_78 - .L_77)
.L_77:
        /*000c*/ 	.word	0x00000000
        /*0010*/ 	.short	0x0001
        /*0012*/ 	.short	0x0008
        /*0014*/ 	.byte	0x00, 0xf0, 0x41, 0x00


	//----- nvinfo : EIATTR_KPARAM_INFO
	.align		4
.L_78:
        /*0018*/ 	.byte	0x04, 0x17
        /*001a*/ 	.short	(.L_80 - .L_79)
.L_79:
        /*001c*/ 	.word	0x00000000
        /*0020*/ 	.short	0x0000
        /*0022*/ 	.short	0x0000
        /*0024*/ 	.byte	0x00, 0xf0, 0x21, 0x00


	//----- nvinfo : EIATTR_SPARSE_MMA_MASK
	.align		4
.L_80:
        /*0028*/ 	.byte	0x03, 0x50
        /*002a*/ 	.short	0x0000


	//----- nvinfo : EIATTR_MAXREG_COUNT
	.align		4
        /*002c*/ 	.byte	0x03, 0x1b
        /*002e*/ 	.short	0x00ff


	//----- nvinfo : EIATTR_MERCURY_ISA_VERSION
	.align		4
        /*0030*/ 	.byte	0x03, 0x5f
        /*0032*/ 	.short	0x0101


	//----- nvinfo : EIATTR_VRC_CTA_INIT_COUNT
	.align		4
        /*0034*/ 	.byte	0x02, 0x4a
	.zero		1
	.zero		1


	//----- nvinfo : EIATTR_EXIT_INSTR_OFFSETS
	.align		4
        /*0038*/ 	.byte	0x04, 0x1c
        /*003a*/ 	.short	(.L_82 - .L_81)


	//   ....[0]....
.L_81:
        /*003c*/ 	.word	0x00000130


	//   ....[1]....
        /*0040*/ 	.word	0x00000230


	//   ....[2]....
        /*0044*/ 	.word	0x00000260


	//----- nvinfo : EIATTR_MAX_THREADS
	.align		4
.L_82:
        /*0048*/ 	.byte	0x04, 0x05
        /*004a*/ 	.short	(.L_84 - .L_83)
.L_83:
        /*004c*/ 	.word	0x00000100
        /*0050*/ 	.word	0x00000001
        /*0054*/ 	.word	0x00000001


	//----- nvinfo : EIATTR_CBANK_PARAM_SIZE
	.align		4
.L_84:
        /*0058*/ 	.byte	0x03, 0x19
        /*005a*/ 	.short	0x0018


	//----- nvinfo : EIATTR_PARAM_CBANK
	.align		4
        /*005c*/ 	.byte	0x04, 0x0a
        /*005e*/ 	.short	(.L_86 - .L_85)
	.align		4
.L_85:
        /*0060*/ 	.word	index@(.nv.constant0._ZN3cub18CUB_300001_SM_10006detail8for_each13static_kernelINS2_12policy_hub_t12policy_500_tEmN6thrust24THRUST_300001_SM_1000_NS8cuda_cub20__uninitialized_fill7functorINS7_10device_ptrIdEEdEEEEvT0_T1_)
        /*0064*/ 	.short	0x0380
        /*0066*/ 	.short	0x0018


	//----- nvinfo : EIATTR_SW_WAR
	.align		4
.L_86:
        /*0068*/ 	.byte	0x04, 0x36
        /*006a*/ 	.short	(.L_88 - .L_87)
.L_87:
        /*006c*/ 	.word	0x00000008
.L_88:


//--------------------- .nv.info._ZN3cub18CUB_300001_SM_10006detail11EmptyKernelIvEEvv --------------------------
	.section	.nv.info._ZN3cub18CUB_300001_SM_10006detail11EmptyKernelIvEEvv,"",@"SHT_CUDA_INFO"
	.sectionflags	@""
	.align	4


	//----- nvinfo : EIATTR_CUDA_API_VERSION
	.align		4
        /*0000*/ 	.byte	0x04, 0x37
        /*0002*/ 	.short	(.L_90 - .L_89)
.L_89:
        /*0004*/ 	.word	0x00000082


	//----- nvinfo : EIATTR_SPARSE_MMA_MASK
	.align		4
.L_90:
        /*0008*/ 	.byte	0x03, 0x50
        /*000a*/ 	.short	0x0000


	//----- nvinfo : EIATTR_MAXREG_COUNT
	.align		4
        /*000c*/ 	.byte	0x03, 0x1b
        /*000e*/ 	.short	0x00ff


	//----- nvinfo : EIATTR_MERCURY_ISA_VERSION
	.align		4
        /*0010*/ 	.byte	0x03, 0x5f
        /*0012*/ 	.short	0x0101


	//----- nvinfo : EIATTR_VRC_CTA_INIT_COUNT
	.align		4
        /*0014*/ 	.byte	0x02, 0x4a
	.zero		1
	.zero		1


	//----- nvinfo : EIATTR_EXIT_INSTR_OFFSETS
	.align		4
        /*0018*/ 	.byte	0x04, 0x1c
        /*001a*/ 	.short	(.L_92 - .L_91)


	//   ....[0]....
.L_91:
        /*001c*/ 	.word	0x00000010


	//----- nvinfo : EIATTR_SW_WAR
	.align		4
.L_92:
        /*0020*/ 	.byte	0x04, 0x36
        /*0022*/ 	.short	(.L_94 - .L_93)
.L_93:
        /*0024*/ 	.word	0x00000008
.L_94:


//--------------------- .nv.callgraph             --------------------------
	.section	.nv.callgraph,"",@"SHT_CUDA_CALLGRAPH"
	.align	4
	.sectionentsize	8
	.align		4
        /*0000*/ 	.word	0x00000000
	.align		4
        /*0004*/ 	.word	0xffffffff
	.align		4
        /*0008*/ 	.word	0x00000000
	.align		4
        /*000c*/ 	.word	0xfffffffe
	.align		4
        /*0010*/ 	.word	0x00000000
	.align		4
        /*0014*/ 	.word	0xfffffffd
	.align		4
        /*0018*/ 	.word	0x00000000
	.align		4
        /*001c*/ 	.word	0xfffffffc


//--------------------- .nv.constant4             --------------------------
	.section	.nv.constant4,"a",@progbits
	.align	8
	.align		8
.nv.constant4:
        /*0000*/ 	.dword	_ZN40_INTERNAL_2c7b6fa2_4_k_cu_f0a3203d_421334cuda3std3__45__cpo5beginE
	.align		8
        /*0008*/ 	.dword	_ZN40_INTERNAL_2c7b6fa2_4_k_cu_f0a3203d_421334cuda3std3__45__cpo3endE
	.align		8
        /*0010*/ 	.dword	_ZN40_INTERNAL_2c7b6fa2_4_k_cu_f0a3203d_421334cuda3std3__45__cpo6cbeginE
	.align		8
        /*0018*/ 	.dword	_ZN40_INTERNAL_2c7b6fa2_4_k_cu_f0a3203d_421334cuda3std3__45__cpo4cendE
	.align		8
        /*0020*/ 	.dword	_ZN40_INTERNAL_2c7b6fa2_4_k_cu_f0a3203d_421334cuda3std3__45__cpo6rbeginE
	.align		8
        /*0028*/ 	.dword	_ZN40_INTERNAL_2c7b6fa2_4_k_cu_f0a3203d_421334cuda3std3__45__cpo4rendE
	.align		8
        /*0030*/ 	.dword	_ZN40_INTERNAL_2c7b6fa2_4_k_cu_f0a3203d_421334cuda3std3__45__cpo7crbeginE
	.align		8
        /*0038*/ 	.dword	_ZN40_INTERNAL_2c7b6fa2_4_k_cu_f0a3203d_421334cuda3std3__45__cpo5crendE
	.align		8
        /*0040*/ 	.dword	_ZN40_INTERNAL_2c7b6fa2_4_k_cu_f0a3203d_421334cuda3std3__442_GLOBAL__N__2c7b6fa2_4_k_cu_f0a3203d_421336ignoreE
	.align		8
        /*0048*/ 	.dword	_ZN40_INTERNAL_2c7b6fa2_4_k_cu_f0a3203d_421334cuda3std3__419piecewise_constructE
	.align		8
        /*0050*/ 	.dword	_ZN40_INTERNAL_2c7b6fa2_4_k_cu_f0a3203d_421334cuda3std3__48in_placeE
	.align		8
        /*0058*/ 	.dword	_ZN40_INTERNAL_2c7b6fa2_4_k_cu_f0a3203d_421334cuda3std3__420unreachable_sentinelE
	.align		8
        /*0060*/ 	.dword	_ZN40_INTERNAL_2c7b6fa2_4_k_cu_f0a3203d_421334cuda3std3__47nulloptE
	.align		8
        /*0068*/ 	.dword	_ZN40_INTERNAL_2c7b6fa2_4_k_cu_f0a3203d_421334cuda3std3__48unexpectE
	.align		8
        /*0070*/ 	.dword	_ZN40_INTERNAL_2c7b6fa2_4_k_cu_f0a3203d_421334cuda3std6ranges3__45__cpo4swapE
	.align		8
        /*0078*/ 	.dword	_ZN40_INTERNAL_2c7b6fa2_4_k_cu_f0a3203d_421334cuda3std6ranges3__45__cpo9iter_moveE
	.align		8
        /*0080*/ 	.dword	_ZN40_INTERNAL_2c7b6fa2_4_k_cu_f0a3203d_421334cuda3std6ranges3__45__cpo5beginE
	.align		8
        /*0088*/ 	.dword	_ZN40_INTERNAL_2c7b6fa2_4_k_cu_f0a3203d_421334cuda3std6ranges3__45__cpo3endE
	.align		8
        /*0090*/ 	.dword	_ZN40_INTERNAL_2c7b6fa2_4_k_cu_f0a3203d_421334cuda3std6ranges3__45__cpo6cbeginE
	.align		8
        /*0098*/ 	.dword	_ZN40_INTERNAL_2c7b6fa2_4_k_cu_f0a3203d_421334cuda3std6ranges3__45__cpo4cendE
	.align		8
        /*00a0*/ 	.dword	_ZN40_INTERNAL_2c7b6fa2_4_k_cu_f0a3203d_421334cuda3std6ranges3__45__cpo7advanceE
	.align		8
        /*00a8*/ 	.dword	_ZN40_INTERNAL_2c7b6fa2_4_k_cu_f0a3203d_421334cuda3std6ranges3__45__cpo9iter_swapE
	.align		8
        /*00b0*/ 	.dword	_ZN40_INTERNAL_2c7b6fa2_4_k_cu_f0a3203d_421334cuda3std6ranges3__45__cpo4nextE
	.align		8
        /*00b8*/ 	.dword	_ZN40_INTERNAL_2c7b6fa2_4_k_cu_f0a3203d_421334cuda3std6ranges3__45__cpo4prevE
	.align		8
        /*00c0*/ 	.dword	_ZN40_INTERNAL_2c7b6fa2_4_k_cu_f0a3203d_421334cuda3std6ranges3__45__cpo4dataE
	.align		8
        /*00c8*/ 	.dword	_ZN40_INTERNAL_2c7b6fa2_4_k_cu_f0a3203d_421334cuda3std6ranges3__45__cpo5cdataE
	.align		8
        /*00d0*/ 	.dword	_ZN40_INTERNAL_2c7b6fa2_4_k_cu_f0a3203d_421334cuda3std6ranges3__45__cpo4sizeE
	.align		8
        /*00d8*/ 	.dword	_ZN40_INTERNAL_2c7b6fa2_4_k_cu_f0a3203d_421334cuda3std6ranges3__45__cpo5ssizeE
	.align		8
        /*00e0*/ 	.dword	_ZN40_INTERNAL_2c7b6fa2_4_k_cu_f0a3203d_421334cuda3std6ranges3__45__cpo8distanceE
	.align		8
        /*00e8*/ 	.dword	_ZN40_INTERNAL_2c7b6fa2_4_k_cu_f0a3203d_421336thrust24THRUST_300001_SM_1000_NS8cuda_cub3parE
	.align		8
        /*00f0*/ 	.dword	_ZN40_INTERNAL_2c7b6fa2_4_k_cu_f0a3203d_421336thrust24THRUST_300001_SM_1000_NS8cuda_cub10par_nosyncE
	.align		8
        /*00f8*/ 	.dword	_ZN40_INTERNAL_2c7b6fa2_4_k_cu_f0a3203d_421336thrust24THRUST_300001_SM_1000_NS6system6detail10sequential3seqE
	.align		8
        /*0100*/ 	.dword	_ZN40_INTERNAL_2c7b6fa2_4_k_cu_f0a3203d_421336thrust24THRUST_300001_SM_1000_NS12placeholders2_1E
	.align		8
        /*0108*/ 	.dword	_ZN40_INTERNAL_2c7b6fa2_4_k_cu_f0a3203d_421336thrust24THRUST_300001_SM_1000_NS12placeholders2_2E
	.align		8
        /*0110*/ 	.dword	_ZN40_INTERNAL_2c7b6fa2_4_k_cu_f0a3203d_421336thrust24THRUST_300001_SM_1000_NS12placeholders2_3E
	.align		8
        /*0118*/ 	.dword	_ZN40_INTERNAL_2c7b6fa2_4_k_cu_f0a3203d_421336thrust24THRUST_300001_SM_1000_NS12placeholders2_4E
	.align		8
        /*0120*/ 	.dword	_ZN40_INTERNAL_2c7b6fa2_4_k_cu_f0a3203d_421336thrust24THRUST_300001_SM_1000_NS12placeholders2_5E
	.align		8
        /*0128*/ 	.dword	_ZN40_INTERNAL_2c7b6fa2_4_k_cu_f0a3203d_421336thrust24THRUST_300001_SM_1000_NS12placeholders2_6E
	.align		8
        /*0130*/ 	.dword	_ZN40_INTERNAL_2c7b6fa2_4_k_cu_f0a3203d_421336thrust24THRUST_300001_SM_1000_NS12placeholders2_7E
	.align		8
        /*0138*/ 	.dword	_ZN40_INTERNAL_2c7b6fa2_4_k_cu_f0a3203d_421336thrust24THRUST_300001_SM_1000_NS12placeholders2_8E
	.align		8
        /*0140*/ 	.dword	_ZN40_INTERNAL_2c7b6fa2_4_k_cu_f0a3203d_421336thrust24THRUST_300001_SM_1000_NS12placeholders2_9E
	.align		8
        /*0148*/ 	.dword	_ZN40_INTERNAL_2c7b6fa2_4_k_cu_f0a3203d_421336thrust24THRUST_300001_SM_1000_NS12placeholders3_10E
	.align		8
        /*0150*/ 	.dword	_ZN40_INTERNAL_2c7b6fa2_4_k_cu_f0a3203d_421336thrust24THRUST_300001_SM_1000_NS3seqE


//--------------------- .text._ZN3cub18CUB_300001_SM_10006detail8for_each13static_kernelINS2_12policy_hub_t12policy_500_tEmN6thrust24THRUST_300001_SM_1000_NS8cuda_cub20__uninitialized_fill7functorINS7_10device_ptrIiEEiEEEEvT0_T1_ --------------------------
	.section	.text._ZN3cub18CUB_300001_SM_10006detail8for_each13static_kernelINS2_12policy_hub_t12policy_500_tEmN6thrust24THRUST_300001_SM_1000_NS8cuda_cub20__uninitialized_fill7functorINS7_10device_ptrIiEEiEEEEvT0_T1_,"ax",@progbits
	.align	128
        .global         _ZN3cub18CUB_300001_SM_10006detail8for_each13static_kernelINS2_12policy_hub_t12policy_500_tEmN6thrust24THRUST_300001_SM_1000_NS8cuda_cub20__uninitialized_fill7functorINS7_10device_ptrIiEEiEEEEvT0_T1_
        .type           _ZN3cub18CUB_300001_SM_10006detail8for_each13static_kernelINS2_12policy_hub_t12policy_500_tEmN6thrust24THRUST_300001_SM_1000_NS8cuda_cub20__uninitialized_fill7functorINS7_10device_ptrIiEEiEEEEvT0_T1_,@function
        .size           _ZN3cub18CUB_300001_SM_10006detail8for_each13static_kernelINS2_12policy_hub_t12policy_500_tEmN6thrust24THRUST_300001_SM_1000_NS8cuda_cub20__uninitialized_fill7functorINS7_10device_ptrIiEEiEEEEvT0_T1_,(.L_x_5 - _ZN3cub18CUB_300001_SM_10006detail8for_each13static_kernelINS2_12policy_hub_t12policy_500_tEmN6thrust24THRUST_300001_SM_1000_NS8cuda_cub20__uninitialized_fill7functorINS7_10device_ptrIiEEiEEEEvT0_T1_)
        .other          _ZN3cub18CUB_300001_SM_10006detail8for_each13static_kernelINS2_12policy_hub_t12policy_500_tEmN6thrust24THRUST_300001_SM_1000_NS8cuda_cub20__uninitialized_fill7functorINS7_10device_ptrIiEEiEEEEvT0_T1_,@"STO_CUDA_ENTRY STV_DEFAULT"
_ZN3cub18CUB_300001_SM_10006detail8for_each13static_kernelINS2_12policy_hub_t12policy_500_tEmN6thrust24THRUST_300001_SM_1000_NS8cuda_cub20__uninitialized_fill7functorINS7_10device_ptrIiEEiEEEEvT0_T1_:
.text._ZN3cub18CUB_300001_SM_10006detail8for_each13static_kernelINS2_12policy_hub_t12policy_500_tEmN6thrust24THRUST_300001_SM_1000_NS8cuda_cub20__uninitialized_fill7functorINS7_10device_ptrIiEEiEEEEvT0_T1_:
[----:B------:R-:W-:Y:S08]  /*0000*/  LDC R1, c[0x0][0x37c] ;  /* 0x0000df00ff017b82 */ /* 0x000ff00000000800 */
[----:B------:R-:W0:Y:S01]  /*0010*/  S2UR UR4, SR_CTAID.X ;  /* 0x00000000000479c3 */ /* 0x000e220000002500 */
[----:B------:R-:W1:Y:S01]  /*0020*/  LDCU.64 UR6, c[0x0][0x380] ;  /* 0x00007000ff0677ac */ /* 0x000e620008000a00 */
[----:B------:R-:W2:Y:S01]  /*0030*/  LDCU.64 UR8, c[0x0][0x358] ;  /* 0x00006b00ff0877ac */ /* 0x000ea20008000a00 */
[----:B0-----:R-:W-:-:S04]  /*0040*/  UIMAD.WIDE.U32 UR4, UR4, 0x200, URZ ;  /* 0x00000200040478a5 */ /* 0x001fc8000f8e00ff */
[----:B-1----:R-:W-:-:S04]  /*0050*/  UIADD3 UR6, UP0, UPT, -UR4, UR6, URZ ;  /* 0x0000000604067290 */ /* 0x002fc8000ff1e1ff */
[----:B------:R-:W-:Y:S02]  /*0060*/  UIADD3.X UR7, UPT, UPT, ~UR5, UR7, URZ, UP0, !UPT ;  /* 0x0000000705077290 */ /* 0x000fe400087fe5ff */
[----:B------:R-:W-:-:S04]  /*0070*/  UISETP.GE.U32.AND UP0, UPT, UR6, 0x200, UPT ;  /* 0x000002000600788c */ /* 0x000fc8000bf06070 */
[----:B------:R-:W-:-:S09]  /*0080*/  UISETP.GE.U32.AND.EX UP0, UPT, UR7, URZ, UPT, UP0 ;  /* 0x000000ff0700728c */ /* 0x000fd2000bf06100 */
[----:B--2---:R-:W-:Y:S05]  /*0090*/  BRA.U !UP0, `(.L_x_0) ;  /* 0x0000000108287547 */ /* 0x004fea000b800000 */
[----:B------:R-:W0:Y:S01]  /*00a0*/  S2R R0, SR_TID.X ;  /* 0x0000000000007919 */ /* 0x000e220000002100 */
[----:B------:R-:W1:Y:S01]  /*00b0*/  LDCU.64 UR6, c[0x0][0x388] ;  /* 0x00007100ff0677ac */ /* 0x000e620008000a00 */
[----:B------:R-:W2:Y:S01]  /*00c0*/  LDC R5, c[0x0][0x390] ;  /* 0x0000e400ff057b82 */ /* 0x000ea20000000800 */
[----:B0-----:R-:W-:-:S05]  /*00d0*/  IADD3 R0, P0, PT, R0, UR4, RZ ;  /* 0x0000000400007c10 */ /* 0x001fca000ff1e0ff */
[----:B------:R-:W-:Y:S01]  /*00e0*/  IMAD.X R3, RZ, RZ, UR5, P0 ;  /* 0x00000005ff037e24 */ /* 0x000fe200080e06ff */
[----:B-1----:R-:W-:-:S04]  /*00f0*/  LEA R2, P0, R0, UR6, 0x2 ;  /* 0x0000000600027c11 */ /* 0x002fc8000f8010ff */
[----:B------:R-:W-:-:S05]  /*0100*/  LEA.HI.X R3, R0, UR7, R3, 0x2, P0 ;  /* 0x0000000700037c11 */ /* 0x000fca00080f1403 */
[----:B--2---:R-:W-:Y:S04]  /*0110*/  STG.E desc[UR8][R2.64], R5 ;  /* 0x0000000502007986 */ /* 0x004fe8000c101908 */
[----:B------:R-:W-:Y:S01]  /*0120*/  STG.E desc[UR8][R2.64+0x400], R5 ;  /* 0x0004000502007986 */ /* 0x000fe2000c101908 */
[----:B------:R-:W-:Y:S05]  /*0130*/  EXIT ;  /* 0x000000000000794d */ /* 0x000fea0003800000 */
.L_x_0:
[----:B------:R-:W0:Y:S01]  /*0140*/  S2R R0, SR_TID.X ;  /* 0x0000000000007919 */ /* 0x000e220000002100 */
[----:B------:R-:W-:Y:S01]  /*0150*/  IMAD.U32 R2, RZ, RZ, UR7 ;  /* 0x00000007ff027e24 */ /* 0x000fe2000f8e00ff */
[----:B------:R-:W1:Y:S01]  /*0160*/  LDCU.64 UR10, c[0x0][0x388] ;  /* 0x00007100ff0a77ac */ /* 0x000e620008000a00 */
[----:B------:R-:W-:Y:S01]  /*0170*/  IMAD.U32 R4, RZ, RZ, UR7 ;  /* 0x00000007ff047e24 */ /* 0x000fe2000f8e00ff */
[----:B0-----:R-:W-:-:S04]  /*0180*/  ISETP.LT.U32.AND P0, PT, R0, UR6, PT ;  /* 0x0000000600007c0c */ /* 0x001fc8000bf01070 */
[----:B------:R-:W-:Y:S01]  /*0190*/  ISETP.GT.U32.AND.EX P0, PT, R2, RZ, PT, P0 ;  /* 0x000000ff0200720c */ /* 0x000fe20003f04100 */
[C---:B------:R-:W-:Y:S01]  /*01a0*/  VIADD R2, R0.reuse, 0x100 ;  /* 0x0000010000027836 */ /* 0x040fe20000000000 */
[----:B------:R-:W-:-:S04]  /*01b0*/  IADD3 R0, P2, PT, R0, UR4, RZ ;  /* 0x0000000400007c10 */ /* 0x000fc8000ff5e0ff */
[----:B------:R-:W-:Y:S01]  /*01c0*/  ISETP.LT.U32.AND P1, PT, R2, UR6, PT ;  /* 0x0000000602007c0c */ /* 0x000fe2000bf21070 */
[----:B------:R-:W-:Y:S01]  /*01d0*/  IMAD.X R3, RZ, RZ, UR5, P2 ;  /* 0x00000005ff037e24 */ /* 0x000fe200090e06ff */
[----:B-1----:R-:W-:Y:S02]  /*01e0*/  LEA R2, P2, R0, UR10, 0x2 ;  /* 0x0000000a00027c11 */ /* 0x002fe4000f8410ff */
[----:B------:R-:W-:Y:S02]  /*01f0*/  ISETP.GT.U32.AND.EX P1, PT, R4, RZ, PT, P1 ;  /* 0x000000ff0400720c */ /* 0x000fe40003f24110 */
[----:B------:R-:W-:Y:S01]  /*0200*/  LEA.HI.X R3, R0, UR11, R3, 0x2, P2 ;  /* 0x0000000b00037c11 */ /* 0x000fe200090f1403 */
[----:B------:R-:W0:Y:S04]  /*0210*/  @P0 LDC R5, c[0x0][0x390] ;  /* 0x0000e400ff050b82 */ /* 0x000e280000000800 */
[----:B0-----:R0:W-:Y:S06]  /*0220*/  @P0 STG.E desc[UR8][R2.64], R5 ;  /* 0x0000000502000986 */ /* 0x0011ec000c101908 */
[----:B------:R-:W-:Y:S05]  /*0230*/  @!P1 EXIT ;  /* 0x000000000000994d */ /* 0x000fea0003800000 */
[----:B0-----:R-:W0:Y:S02]  /*0240*/  LDC R5, c[0x0][0x390] ;  /* 0x0000e400ff057b82 */ /* 0x001e240000000800 */
[----:B0-----:R-:W-:Y:S01]  /*0250*/  STG.E desc[UR8][R2.64+0x400], R5 ;  /* 0x0004000502007986 */ /* 0x001fe2000c101908 */
[----:B------:R-:W-:Y:S05]  /*0260*/  EXIT ;  /* 0x000000000000794d */ /* 0x000fea0003800000 */
.L_x_1:
[----:B------:R-:W-:-:S00]  /*0270*/  BRA `(.L_x_1) ;  /* 0xfffffffc00fc7947 */ /* 0x000fc0000383ffff */
[----:B------:R-:W-:-:S00]  /*0280*/  NOP ;  /* 0x0000000000007918 */ /* 0x000fc00000000000 */
[----:B------:R-:W-:-:S00]  /*0290*/  NOP ;  /* 0x0000000000007918 */ /* 0x000fc00000000000 */
[----:B------:R-:W-:-:S00]  /*02a0*/  NOP ;  /* 0x0000000000007918 */ /* 0x000fc00000000000 */
[----:B------:R-:W-:-:S00]  /*02b0*/  NOP ;  /* 0x0000000000007918 */ /* 0x000fc00000000000 */
[----:B------:R-:W-:-:S00]  /*02c0*/  NOP ;  /* 0x0000000000007918 */ /* 0x000fc00000000000 */
[----:B------:R-:W-:-:S00]  /*02d0*/  NOP ;  /* 0x0000000000007918 */ /* 0x000fc00000000000 */
[----:B------:R-:W-:-:S00]  /*02e0*/  NOP ;  /* 0x0000000000007918 */ /* 0x000fc00000000000 */
[----:B------:R-:W-:-:S00]  /*02f0*/  NOP ;  /* 0x0000000000007918 */ /* 0x000fc00000000000 */
.L_x_5:


//--------------------- .text._ZN3cub18CUB_300001_SM_10006detail8for_each13static_kernelINS2_12policy_hub_t12policy_500_tEmN6thrust24THRUST_300001_SM_1000_NS8cuda_cub20__uninitialized_fill7functorINS7_10device_ptrIdEEdEEEEvT0_T1_ --------------------------
	.section	.text._ZN3cub18CUB_300001_SM_10006detail8for_each13static_kernelINS2_12policy_hub_t12policy_500_tEmN6thrust24THRUST_300001_SM_1000_NS8cuda_cub20__uninitialized_fill7functorINS7_10device_ptrIdEEdEEEEvT0_T1_,"ax",@progbits
	.align	128
        .global         _ZN3cub18CUB_300001_SM_10006detail8for_each13static_kernelINS2_12policy_hub_t12policy_500_tEmN6thrust24THRUST_300001_SM_1000_NS8cuda_cub20__uninitialized_fill7functorINS7_10device_ptrIdEEdEEEEvT0_T1_
        .type           _ZN3cub18CUB_300001_SM_10006detail8for_each13static_kernelINS2_12policy_hub_t12policy_500_tEmN6thrust24THRUST_300001_SM_1000_NS8cuda_cub20__uninitialized_fill7functorINS7_10device_ptrIdEEdEEEEvT0_T1_,@function
        .size           _ZN3cub18CUB_300001_SM_10006detail8for_each13static_kernelINS2_12policy_hub_t12policy_500_tEmN6thrust24THRUST_300001_SM_1000_NS8cuda_cub20__uninitialized_fill7functorINS7_10device_ptrIdEEdEEEEvT0_T1_,(.L_x_6 - _ZN3cub18CUB_300001_SM_10006detail8for_each13static_kernelINS2_12policy_hub_t12policy_500_tEmN6thrust24THRUST_300001_SM_1000_NS8cuda_cub20__uninitialized_fill7functorINS7_10device_ptrIdEEdEEEEvT0_T1_)
        .other          _ZN3cub18CUB_300001_SM_10006detail8for_each13static_kernelINS2_12policy_hub_t12policy_500_tEmN6thrust24THRUST_300001_SM_1000_NS8cuda_cub20__uninitialized_fill7functorINS7_10device_ptrIdEEdEEEEvT0_T1_,@"STO_CUDA_ENTRY STV_DEFAULT"
_ZN3cub18CUB_300001_SM_10006detail8for_each13static_kernelINS2_12policy_hub_t12policy_500_tEmN6thrust24THRUST_300001_SM_1000_NS8cuda_cub20__uninitialized_fill7functorINS7_10device_ptrIdEEdEEEEvT0_T1_:
.text._ZN3cub18CUB_300001_SM_10006detail8for_each13static_kernelINS2_12policy_hub_t12policy_500_tEmN6thrust24THRUST_300001_SM_1000_NS8cuda_cub20__uninitialized_fill7functorINS7_10device_ptrIdEEdEEEEvT0_T1_:
        /* <DEDUP_REMOVED lines=12> */
[----:B------:R-:W2:Y:S01]  /*00c0*/  LDC.64 R4, c[0x0][0x390] ;  /* 0x0000e400ff047b82 */ /* 0x000ea20000000a00 */
[----:B0-----:R-:W-:-:S05]  /*00d0*/  IADD3 R0, P0, PT, R0, UR4, RZ ;  /* 0x0000000400007c10 */ /* 0x001fca000ff1e0ff */
[----:B------:R-:W-:Y:S01]  /*00e0*/  IMAD.X R3, RZ, RZ, UR5, P0 ;  /* 0x00000005ff037e24 */ /* 0x000fe200080e06ff */
[----:B-1----:R-:W-:-:S04]  /*00f0*/  LEA R2, P0, R0, UR6, 0x3 ;  /* 0x0000000600027c11 */ /* 0x002fc8000f8018ff */
[----:B------:R-:W-:-:S05]  /*0100*/  LEA.HI.X R3, R0, UR7, R3, 0x3, P0 ;  /* 0x0000000700037c11 */ /* 0x000fca00080f1c03 */
[----:B--2---:R-:W-:Y:S04]  /*0110*/  STG.E.64 desc[UR8][R2.64], R4 ;  /* 0x0000000402007986 */ /* 0x004fe8000c101b08 */
[----:B------:R-:W-:Y:S01]  /*0120*/  STG.E.64 desc[UR8][R2.64+0x800], R4 ;  /* 0x0008000402007986 */ /* 0x000fe2000c101b08 */
[----:B------:R-:W-:Y:S05]  /*0130*/  EXIT ;  /* 0x000000000000794d */ /* 0x000fea0003800000 */
.L_x_2:
        /* <DEDUP_REMOVED lines=13> */
[----:B------:R-:W0:Y:S04]  /*0210*/  @P0 LDC.64 R4, c[0x0][0x390] ;  /* 0x0000e400ff040b82 */ /* 0x000e280000000a00 */
[----:B0-----:R0:W-:Y:S06]  /*0220*/  @P0 STG.E.64 desc[UR8][R2.64], R4 ;  /* 0x0000000402000986 */ /* 0x0011ec000c101b08 */
[----:B------:R-:W-:Y:S05]  /*0230*/  @!P1 EXIT ;  /* 0x000000000000994d */ /* 0x000fea0003800000 */
[----:B0-----:R-:W0:Y:S02]  /*0240*/  LDC.64 R4, c[0x0][0x390] ;  /* 0x0000e400ff047b82 */ /* 0x001e240000000a00 */
[----:B0-----:R-:W-:Y:S01]  /*0250*/  STG.E.64 desc[UR8][R2.64+0x800], R4 ;  /* 0x0008000402007986 */ /* 0x001fe2000c101b08 */
[----:B------:R-:W-:Y:S05]  /*0260*/  EXIT ;  /* 0x000000000000794d */ /* 0x000fea0003800000 */
.L_x_3:
        /* <DEDUP_REMOVED lines=9> */
.L_x_6:


//--------------------- .text._ZN3cub18CUB_300001_SM_10006detail11EmptyKernelIvEEvv --------------------------
	.section	.text._ZN3cub18CUB_300001_SM_10006detail11EmptyKernelIvEEvv,"ax",@progbits
	.align	128
        .global         _ZN3cub18CUB_300001_SM_10006detail11EmptyKernelIvEEvv
        .type           _ZN3cub18CUB_300001_SM_10006detail11EmptyKernelIvEEvv,@function
        .size           _ZN3cub18CUB_300001_SM_10006detail11EmptyKernelIvEEvv,(.L_x_7 - _ZN3cub18CUB_300001_SM_10006detail11EmptyKernelIvEEvv)
        .other          _ZN3cub18CUB_300001_SM_10006detail11EmptyKernelIvEEvv,@"STO_CUDA_ENTRY STV_DEFAULT"
_ZN3cub18CUB_300001_SM_10006detail11EmptyKernelIvEEvv:
.text._ZN3cub18CUB_300001_SM_10006detail11EmptyKernelIvEEvv:
[----:B------:R-:W-:Y:S01]  /*0000*/  LDC R1, c[0x0][0x37c] ;  /* 0x0000df00ff017b82 */ /* 0x000fe20000000800 */
[----:B------:R-:W-:Y:S05]  /*0010*/  EXIT ;  /* 0x000000000000794d */ /* 0x000fea0003800000 */
.L_x_4:
        /* <DEDUP_REMOVED lines=14> */
.L_x_7:


//--------------------- .nv.shared.reserved.0     --------------------------
	.section	.nv.shared.reserved.0,"aw",@nobits
	.weak		__nv_reservedSMEM_offset_0_alias
	.size		__nv_reservedSMEM_offset_0_alias, 0, 64
	.other		__nv_reservedSMEM_offset_0_alias,@"STO_CUDA_RESERVED_SHARED STV_DEFAULT"
__nv_reservedSMEM_offset_0_alias:
	.zero		0
	.zero		64


//--------------------- .nv.global                --------------------------
	.section	.nv.global,"aw",@nobits
.nv.global:
	.type		_ZN40_INTERNAL_2c7b6fa2_4_k_cu_f0a3203d_421336thrust24THRUST_300001_SM_1000_NS3seqE,@object
	.size		_ZN40_INTERNAL_2c7b6fa2_4_k_cu_f0a3203d_421336thrust24THRUST_300001_SM_1000_NS3seqE,(_ZN40_INTERNAL_2c7b6fa2_4_k_cu_f0a3203d_421334cuda3std3__48in_placeE - _ZN40_INTERNAL_2c7b6fa2_4_k_cu_f0a3203d_421336thrust24THRUST_300001_SM_1000_NS3seqE)
_ZN40_INTERNAL_2c7b6fa2_4_k_cu_f0a3203d_421336thrust24THRUST_300001_SM_1000_NS3seqE:
	.zero		1
	.type		_ZN40_INTERNAL_2c7b6fa2_4_k_cu_f0a3203d_421334cuda3std3__48in_placeE,@object
	.size		_ZN40_INTERNAL_2c7b6fa2_4_k_cu_f0a3203d_421334cuda3std3__48in_placeE,(_ZN40_INTERNAL_2c7b6fa2_4_k_cu_f0a3203d_421334cuda3std6ranges3__45__cpo4sizeE - _ZN40_INTERNAL_2c7b6fa2_4_k_cu_f0a3203d_421334cuda3std3__48in_placeE)
_ZN40_INTERNAL_2c7b6fa2_4_k_cu_f0a3203d_421334cuda3std3__48in_placeE:
	.zero		1
	.type		_ZN40_INTERNAL_2c7b6fa2_4_k_cu_f0a3203d_421334cuda3std6ranges3__45__cpo4sizeE,@object
	.size		_ZN40_INTERNAL_2c7b6fa2_4_k_cu_f0a3203d_421334cuda3std6ranges3__45__cpo4sizeE,(_ZN40_INTERNAL_2c7b6fa2_4_k_cu_f0a3203d_421336thrust24THRUST_300001_SM_1000_NS12placeholders2_3E - _ZN40_INTERNAL_2c7b6fa2_4_k_cu_f0a3203d_421334cuda3std6ranges3__45__cpo4sizeE)
_ZN40_INTERNAL_2c7b6fa2_4_k_cu_f0a3203d_421334cuda3std6ranges3__45__cpo4sizeE:
	.zero		1
	.type		_ZN40_INTERNAL_2c7b6fa2_4_k_cu_f0a3203d_421336thrust24THRUST_300001_SM_1000_NS12placeholders2_3E,@object
	.size		_ZN40_INTERNAL_2c7b6fa2_4_k_cu_f0a3203d_421336thrust24THRUST_300001_SM_1000_NS12placeholders2_3E,(_ZN40_INTERNAL_2c7b6fa2_4_k_cu_f0a3203d_421334cuda3std3__45__cpo6cbeginE - _ZN40_INTERNAL_2c7b6fa2_4_k_cu_f0a3203d_421336thrust24THRUST_300001_SM_1000_NS12placeholders2_3E)
_ZN40_INTERNAL_2c7b6fa2_4_k_cu_f0a3203d_421336thrust24THRUST_300001_SM_1000_NS12placeholders2_3E:
	.zero		1
	.type		_ZN40_INTERNAL_2c7b6fa2_4_k_cu_f0a3203d_421334cuda3std3__45__cpo6cbeginE,@object
	.size		_ZN40_INTERNAL_2c7b6fa2_4_k_cu_f0a3203d_421334cuda3std3__45__cpo6cbeginE,(_ZN40_INTERNAL_2c7b6fa2_4_k_cu_f0a3203d_421334cuda3std6ranges3__45__cpo6cbeginE - _ZN40_INTERNAL_2c7b6fa2_4_k_cu_f0a3203d_421334cuda3std3__45__cpo6cbeginE)
_ZN40_INTERNAL_2c7b6fa2_4_k_cu_f0a3203d_421334cuda3std3__45__cpo6cbeginE:
	.zero		1
	.type		_ZN40_INTERNAL_2c7b6fa2_4_k_cu_f0a3203d_421334cuda3std6ranges3__45__cpo6cbeginE,@object
	.size		_ZN40_INTERNAL_2c7b6fa2_4_k_cu_f0a3203d_421334cuda3std6ranges3__45__cpo6cbeginE,(_ZN40_INTERNAL_2c7b6fa2_4_k_cu_f0a3203d_421336thrust24THRUST_300001_SM_1000_NS12placeholders2_7E - _ZN40_INTERNAL_2c7b6fa2_4_k_cu_f0a3203d_421334cuda3std6ranges3__45__cpo6cbeginE)
_ZN40_INTERNAL_2c7b6fa2_4_k_cu_f0a3203d_421334cuda3std6ranges3__45__cpo6cbeginE:
	.zero		1
	.type		_ZN40_INTERNAL_2c7b6fa2_4_k_cu_f0a3203d_421336thrust24THRUST_300001_SM_1000_NS12placeholders2_7E,@object
	.size		_ZN40_INTERNAL_2c7b6fa2_4_k_cu_f0a3203d_421336thrust24THRUST_300001_SM_1000_NS12placeholders2_7E,(_ZN40_INTERNAL_2c7b6fa2_4_k_cu_f0a3203d_421334cuda3std3__45__cpo7crbeginE - _ZN40_INTERNAL_2c7b6fa2_4_k_cu_f0a3203d_421336thrust24THRUST_300001_SM_1000_NS12placeholders2_7E)
_ZN40_INTERNAL_2c7b6fa2_4_k_cu_f0a3203d_421336thrust24THRUST_300001_SM_1000_NS12placeholders2_7E:
	.zero		1
	.type		_ZN40_INTERNAL_2c7b6fa2_4_k_cu_f0a3203d_421334cuda3std3__45__cpo7crbeginE,@object
	.size		_ZN40_INTERNAL_2c7b6fa2_4_k_cu_f0a3203d_421334cuda3std3__45__cpo7crbeginE,(_ZN40_INTERNAL_2c7b6fa2_4_k_cu_f0a3203d_421334cuda3std6ranges3__45__cpo4nextE - _ZN40_INTERNAL_2c7b6fa2_4_k_cu_f0a3203d_421334cuda3std3__45__cpo7crbeginE)
_ZN40_INTERNAL_2c7b6fa2_4_k_cu_f0a3203d_421334cuda3std3__45__cpo7crbeginE:
	.zero		1
	.type		_ZN40_INTERNAL_2c7b6fa2_4_k_cu_f0a3203d_421334cuda3std6ranges3__45__cpo4nextE,@object
	.size		_ZN40_INTERNAL_2c7b6fa2_4_k_cu_f0a3203d_421334cuda3std6ranges3__45__cpo4nextE,(_ZN40_INTERNAL_2c7b6fa2_4_k_cu_f0a3203d_421334cuda3std6ranges3__45__cpo4swapE - _ZN40_INTERNAL_2c7b6fa2_4_k_cu_f0a3203d_421334cuda3std6ranges3__45__cpo4nextE)
_ZN40_INTERNAL_2c7b6fa2_4_k_cu_f0a3203d_421334cuda3std6ranges3__45__cpo4nextE:
	.zero		1
	.type		_ZN40_INTERNAL_2c7b6fa2_4_k_cu_f0a3203d_421334cuda3std6ranges3__45__cpo4swapE,@object
	.size		_ZN40_INTERNAL_2c7b6fa2_4_k_cu_f0a3203d_421334cuda3std6ranges3__45__cpo4swapE,(_ZN40_INTERNAL_2c7b6fa2_4_k_cu_f0a3203d_421336thrust24THRUST_300001_SM_1000_NS8cuda_cub10par_nosyncE - _ZN40_INTERNAL_2c7b6fa2_4_k_cu_f0a3203d_421334cuda3std6ranges3__45__cpo4swapE)
_ZN40_INTERNAL_2c7b6fa2_4_k_cu_f0a3203d_421334cuda3std6ranges3__45__cpo4swapE:
	.zero		1
	.type		_ZN40_INTERNAL_2c7b6fa2_4_k_cu_f0a3203d_421336thrust24THRUST_300001_SM_1000_NS8cuda_cub10par_nosyncE,@object
	.size		_ZN40_INTERNAL_2c7b6fa2_4_k_cu_f0a3203d_421336thrust24THRUST_300001_SM_1000_NS8cuda_cub10par_nosyncE,(_ZN40_INTERNAL_2c7b6fa2_4_k_cu_f0a3203d_421336thrust24THRUST_300001_SM_1000_NS12placeholders2_9E - _ZN40_INTERNAL_2c7b6fa2_4_k_cu_f0a3203d_421336thrust24THRUST_300001_SM_1000_NS8cuda_cub10par_nosyncE)
_ZN40_INTERNAL_2c7b6fa2_4_k_cu_f0a3203d_421336thrust24THRUST_300001_SM_1000_NS8cuda_cub10par_nosyncE:
	.zero		1
	.type		_ZN40_INTERNAL_2c7b6fa2_4_k_cu_f0a3203d_421336thrust24THRUST_300001_SM_1000_NS12placeholders2_9E,@object
	.size		_ZN40_INTERNAL_2c7b6fa2_4_k_cu_f0a3203d_421336thrust24THRUST_300001_SM_1000_NS12placeholders2_9E,(_ZN40_INTERNAL_2c7b6fa2_4_k_cu_f0a3203d_421334cuda3std3__442_GLOBAL__N__2c7b6fa2_4_k_cu_f0a3203d_421336ignoreE - _ZN40_INTERNAL_2c7b6fa2_4_k_cu_f0a3203d_421336thrust24THRUST_300001_SM_1000_NS12placeholders2_9E)
_ZN40_INTERNAL_2c7b6fa2_4_k_cu_f0a3203d_421336thrust24THRUST_300001_SM_1000_NS12placeholders2_9E:
	.zero		1
	.type		_ZN40_INTERNAL_2c7b6fa2_4_k_cu_f0a3203d_421334cuda3std3__442_GLOBAL__N__2c7b6fa2_4_k_cu_f0a3203d_421336ignoreE,@object
	.size		_ZN40_INTERNAL_2c7b6fa2_4_k_cu_f0a3203d_421334cuda3std3__442_GLOBAL__N__2c7b6fa2_4_k_cu_f0a3203d_421336ignoreE,(_ZN40_INTERNAL_2c7b6fa2_4_k_cu_f0a3203d_421334cuda3std6ranges3__45__cpo4dataE - _ZN40_INTERNAL_2c7b6fa2_4_k_cu_f0a3203d_421334cuda3std3__442_GLOBAL__N__2c7b6fa2_4_k_cu_f0a3203d_421336ignoreE)
_ZN40_INTERNAL_2c7b6fa2_4_k_cu_f0a3203d_421334cuda3std3__442_GLOBAL__N__2c7b6fa2_4_k_cu_f0a3203d_421336ignoreE:
	.zero		1
	.type		_ZN40_INTERNAL_2c7b6fa2_4_k_cu_f0a3203d_421334cuda3std6ranges3__45__cpo4dataE,@object
	.size		_ZN40_INTERNAL_2c7b6fa2_4_k_cu_f0a3203d_421334cuda3std6ranges3__45__cpo4dataE,(_ZN40_INTERNAL_2c7b6fa2_4_k_cu_f0a3203d_421336thrust24THRUST_300001_SM_1000_NS12placeholders2_1E - _ZN40_INTERNAL_2c7b6fa2_4_k_cu_f0a3203d_421334cuda3std6ranges3__45__cpo4dataE)
_ZN40_INTERNAL_2c7b6fa2_4_k_cu_f0a3203d_421334cuda3std6ranges3__45__cpo4dataE:
	.zero		1
	.type		_ZN40_INTERNAL_2c7b6fa2_4_k_cu_f0a3203d_421336thrust24THRUST_300001_SM_1000_NS12placeholders2_1E,@object
	.size		_ZN40_INTERNAL_2c7b6fa2_4_k_cu_f0a3203d_421336thrust24THRUST_300001_SM_1000_NS12placeholders2_1E,(_ZN40_INTERNAL_2c7b6fa2_4_k_cu_f0a3203d_421334cuda3std3__45__cpo5beginE - _ZN40_INTERNAL_2c7b6fa2_4_k_cu_f0a3203d_421336thrust24THRUST_300001_SM_1000_NS12placeholders2_1E)
_ZN40_INTERNAL_2c7b6fa2_4_k_cu_f0a3203d_421336thrust24THRUST_300001_SM_1000_NS12placeholders2_1E:
	.zero		1
	.type		_ZN40_INTERNAL_2c7b6fa2_4_k_cu_f0a3203d_421334cuda3std3__45__cpo5beginE,@object
	.size		_ZN40_INTERNAL_2c7b6fa2_4_k_cu_f0a3203d_421334cuda3std3__45__cpo5beginE,(_ZN40_INTERNAL_2c7b6fa2_4_k_cu_f0a3203d_421334cuda3std6ranges3__45__cpo5beginE - _ZN40_INTERNAL_2c7b6fa2_4_k_cu_f0a3203d_421334cuda3std3__45__cpo5beginE)
_ZN40_INTERNAL_2c7b6fa2_4_k_cu_f0a3203d_421334cuda3std3__45__cpo5beginE:
	.zero		1
	.type		_ZN40_INTERNAL_2c7b6fa2_4_k_cu_f0a3203d_421334cuda3std6ranges3__45__cpo5beginE,@object
	.size		_ZN40_INTERNAL_2c7b6fa2_4_k_cu_f0a3203d_421334cuda3std6ranges3__45__cpo5beginE,(_ZN40_INTERNAL_2c7b6fa2_4_k_cu_f0a3203d_421336thrust24THRUST_300001_SM_1000_NS12placeholders2_5E - _ZN40_INTERNAL_2c7b6fa2_4_k_cu_f0a3203d_421334cuda3std6ranges3__45__cpo5beginE)
_ZN40_INTERNAL_2c7b6fa2_4_k_cu_f0a3203d_421334cuda3std6ranges3__45__cpo5beginE:
	.zero		1
	.type		_ZN40_INTERNAL_2c7b6fa2_4_k_cu_f0a3203d_421336thrust24THRUST_300001_SM_1000_NS12placeholders2_5E,@object
	.size		_ZN40_INTERNAL_2c7b6fa2_4_k_cu_f0a3203d_421336thrust24THRUST_300001_SM_1000_NS12placeholders2_5E,(_ZN40_INTERNAL_2c7b6fa2_4_k_cu_f0a3203d_421334cuda3std3__45__cpo6rbeginE - _ZN40_INTERNAL_2c7b6fa2_4_k_cu_f0a3203d_421336thrust24THRUST_300001_SM_1000_NS12placeholders2_5E)
_ZN40_INTERNAL_2c7b6fa2_4_k_cu_f0a3203d_421336thrust24THRUST_300001_SM_1000_NS12placeholders2_5E:
	.zero		1
	.type		_ZN40_INTERNAL_2c7b6fa2_4_k_cu_f0a3203d_421334cuda3std3__45__cpo6rbeginE,@object
	.size		_ZN40_INTERNAL_2c7b6fa2_4_k_cu_f0a3203d_421334cuda3std3__45__cpo6rbeginE,(_ZN40_INTERNAL_2c7b6fa2_4_k_cu_f0a3203d_421334cuda3std6ranges3__45__cpo7advanceE - _ZN40_INTERNAL_2c7b6fa2_4_k_cu_f0a3203d_421334cuda3std3__45__cpo6rbeginE)
_ZN40_INTERNAL_2c7b6fa2_4_k_cu_f0a3203d_421334cuda3std3__45__cpo6rbeginE:
	.zero		1
	.type		_ZN40_INTERNAL_2c7b6fa2_4_k_cu_f0a3203d_421334cuda3std6ranges3__45__cpo7advanceE,@object
	.size		_ZN40_INTERNAL_2c7b6fa2_4_k_cu_f0a3203d_421334cuda3std6ranges3__45__cpo7advanceE,(_ZN40_INTERNAL_2c7b6fa2_4_k_cu_f0a3203d_421334cuda3std3__47nulloptE - _ZN40_INTERNAL_2c7b6fa2_4_k_cu_f0a3203d_421334cuda3std6ranges3__45__cpo7advanceE)
_ZN40_INTERNAL_2c7b6fa2_4_k_cu_f0a3203d_421334cuda3std6ranges3__45__cpo7advanceE:
	.zero		1
	.type		_ZN40_INTERNAL_2c7b6fa2_4_k_cu_f0a3203d_421334cuda3std3__47nulloptE,@object
	.size		_ZN40_INTERNAL_2c7b6fa2_4_k_cu_f0a3203d_421334cuda3std3__47nulloptE,(_ZN40_INTERNAL_2c7b6fa2_4_k_cu_f0a3203d_421334cuda3std6ranges3__45__cpo8distanceE - _ZN40_INTERNAL_2c7b6fa2_4_k_cu_f0a3203d_421334cuda3std3__47nulloptE)
_ZN40_INTERNAL_2c7b6fa2_4_k_cu_f0a3203d_421334cuda3std3__47nulloptE:
	.zero		1
	.type		_ZN40_INTERNAL_2c7b6fa2_4_k_cu_f0a3203d_421334cuda3std6ranges3__45__cpo8distanceE,@object
	.size		_ZN40_INTERNAL_2c7b6fa2_4_k_cu_f0a3203d_421334cuda3std6ranges3__45__cpo8distanceE,(_ZN40_INTERNAL_2c7b6fa2_4_k_cu_f0a3203d_421336thrust24THRUST_300001_SM_1000_NS12placeholders3_10E - _ZN40_INTERNAL_2c7b6fa2_4_k_cu_f0a3203d_421334cuda3std6ranges3__45__cpo8distanceE)
_ZN40_INTERNAL_2c7b6fa2_4_k_cu_f0a3203d_421334cuda3std6ranges3__45__cpo8distanceE:
	.zero		1
	.type		_ZN40_INTERNAL_2c7b6fa2_4_k_cu_f0a3203d_421336thrust24THRUST_300001_SM_1000_NS12placeholders3_10E,@object
	.size		_ZN40_INTERNAL_2c7b6fa2_4_k_cu_f0a3203d_421336thrust24THRUST_300001_SM_1000_NS12placeholders3_10E,(_ZN40_INTERNAL_2c7b6fa2_4_k_cu_f0a3203d_421334cuda3std3__419piecewise_constructE - _ZN40_INTERNAL_2c7b6fa2_4_k_cu_f0a3203d_421336thrust24THRUST_300001_SM_1000_NS12placeholders3_10E)
_ZN40_INTERNAL_2c7b6fa2_4_k_cu_f0a3203d_421336thrust24THRUST_300001_SM_1000_NS12placeholders3_10E:
	.zero		1
	.type		_ZN40_INTERNAL_2c7b6fa2_4_k_cu_f0a3203d_421334cuda3std3__419piecewise_constructE,@object
	.size		_ZN40_INTERNAL_2c7b6fa2_4_k_cu_f0a3203d_421334cuda3std3__419piecewise_constructE,(_ZN40_INTERNAL_2c7b6fa2_4_k_cu_f0a3203d_421334cuda3std6ranges3__45__cpo5cdataE - _ZN40_INTERNAL_2c7b6fa2_4_k_cu_f0a3203d_421334cuda3std3__419piecewise_constructE)
_ZN40_INTERNAL_2c7b6fa2_4_k_cu_f0a3203d_421334cuda3std3__419piecewise_constructE:
	.zero		1
	.type		_ZN40_INTERNAL_2c7b6fa2_4_k_cu_f0a3203d_421334cuda3std6ranges3__45__cpo5cdataE,@object
	.size		_ZN40_INTERNAL_2c7b6fa2_4_k_cu_f0a3203d_421334cuda3std6ranges3__45__cpo5cdataE,(_ZN40_INTERNAL_2c7b6fa2_4_k_cu_f0a3203d_421336thrust24THRUST_300001_SM_1000_NS12placeholders2_2E - _ZN40_INTERNAL_2c7b6fa2_4_k_cu_f0a3203d_421334cuda3std6ranges3__45__cpo5cdataE)
_ZN40_INTERNAL_2c7b6fa2_4_k_cu_f0a3203d_421334cuda3std6ranges3__45__cpo5cdataE:
	.zero		1
	.type		_ZN40_INTERNAL_2c7b6fa2_4_k_cu_f0a3203d_421336thrust24THRUST_300001_SM_1000_NS12placeholders2_2E,@object
	.size		_ZN40_INTERNAL_2c7b6fa2_4_k_cu_f0a3203d_421336thrust24THRUST_300001_SM_1000_NS12placeholders2_2E,(_ZN40_INTERNAL_2c7b6fa2_4_k_cu_f0a3203d_421334cuda3std3__45__cpo3endE - _ZN40_INTERNAL_2c7b6fa2_4_k_cu_f0a3203d_421336thrust24THRUST_300001_SM_1000_NS12placeholders2_2E)
_ZN40_INTERNAL_2c7b6fa2_4_k_cu_f0a3203d_421336thrust24THRUST_300001_SM_1000_NS12placeholders2_2E:
	.zero		1
	.type		_ZN40_INTERNAL_2c7b6fa2_4_k_cu_f0a3203d_421334cuda3std3__45__cpo3endE,@object
	.size		_ZN40_INTERNAL_2c7b6fa2_4_k_cu_f0a3203d_421334cuda3std3__45__cpo3endE,(_ZN40_INTERNAL_2c7b6fa2_4_k_cu_f0a3203d_421334cuda3std6ranges3__45__cpo3endE - _ZN40_INTERNAL_2c7b6fa2_4_k_cu_f0a3203d_421334cuda3std3__45__cpo3endE)
_ZN40_INTERNAL_2c7b6fa2_4_k_cu_f0a3203d_421334cuda3std3__45__cpo3endE:
	.zero		1
	.type		_ZN40_INTERNAL_2c7b6fa2_4_k_cu_f0a3203d_421334cuda3std6ranges3__45__cpo3endE,@object
	.size		_ZN40_INTERNAL_2c7b6fa2_4_k_cu_f0a3203d_421334cuda3std6ranges3__45__cpo3endE,(_ZN40_INTERNAL_2c7b6fa2_4_k_cu_f0a3203d_421336thrust24THRUST_300001_SM_1000_NS12placeholders2_6E - _ZN40_INTERNAL_2c7b6fa2_4_k_cu_f0a3203d_421334cuda3std6ranges3__45__cpo3endE)
_ZN40_INTERNAL_2c7b6fa2_4_k_cu_f0a3203d_421334cuda3std6ranges3__45__cpo3endE:
	.zero		1
	.type		_ZN40_INTERNAL_2c7b6fa2_4_k_cu_f0a3203d_421336thrust24THRUST_300001_SM_1000_NS12placeholders2_6E,@object
	.size		_ZN40_INTERNAL_2c7b6fa2_4_k_cu_f0a3203d_421336thrust24THRUST_300001_SM_1000_NS12placeholders2_6E,(_ZN40_INTERNAL_2c7b6fa2_4_k_cu_f0a3203d_421334cuda3std3__45__cpo4rendE - _ZN40_INTERNAL_2c7b6fa2_4_k_cu_f0a3203d_421336thrust24THRUST_300001_SM_1000_NS12placeholders2_6E)
_ZN40_INTERNAL_2c7b6fa2_4_k_cu_f0a3203d_421336thrust24THRUST_300001_SM_1000_NS12placeholders2_6E:
	.zero		1
	.type		_ZN40_INTERNAL_2c7b6fa2_4_k_cu_f0a3203d_421334cuda3std3__45__cpo4rendE,@object
	.size		_ZN40_INTERNAL_2c7b6fa2_4_k_cu_f0a3203d_421334cuda3std3__45__cpo4rendE,(_ZN40_INTERNAL_2c7b6fa2_4_k_cu_f0a3203d_421334cuda3std6ranges3__45__cpo9iter_swapE - _ZN40_INTERNAL_2c7b6fa2_4_k_cu_f0a3203d_421334cuda3std3__45__cpo4rendE)
_ZN40_INTERNAL_2c7b6fa2_4_k_cu_f0a3203d_421334cuda3std3__45__cpo4rendE:
	.zero		1
	.type		_ZN40_INTERNAL_2c7b6fa2_4_k_cu_f0a3203d_421334cuda3std6ranges3__45__cpo9iter_swapE,@object
	.size		_ZN40_INTERNAL_2c7b6fa2_4_k_cu_f0a3203d_421334cuda3std6ranges3__45__cpo9iter_swapE,(_ZN40_INTERNAL_2c7b6fa2_4_k_cu_f0a3203d_421334cuda3std3__48unexpectE - _ZN40_INTERNAL_2c7b6fa2_4_k_cu_f0a3203d_421334cuda3std6ranges3__45__cpo9iter_swapE)
_ZN40_INTERNAL_2c7b6fa2_4_k_cu_f0a3203d_421334cuda3std6ranges3__45__cpo9iter_swapE:
	.zero		1
	.type		_ZN40_INTERNAL_2c7b6fa2_4_k_cu_f0a3203d_421334cuda3std3__48unexpectE,@object
	.size		_ZN40_INTERNAL_2c7b6fa2_4_k_cu_f0a3203d_421334cuda3std3__48unexpectE,(_ZN40_INTERNAL_2c7b6fa2_4_k_cu_f0a3203d_421336thrust24THRUST_300001_SM_1000_NS8cuda_cub3parE - _ZN40_INTERNAL_2c7b6fa2_4_k_cu_f0a3203d_421334cuda3std3__48unexpectE)
_ZN40_INTERNAL_2c7b6fa2_4_k_cu_f0a3203d_421334cuda3std3__48unexpectE:
	.zero		1
	.type		_ZN40_INTERNAL_2c7b6fa2_4_k_cu_f0a3203d_421336thrust24THRUST_300001_SM_1000_NS8cuda_cub3parE,@object
	.size		_ZN40_INTERNAL_2c7b6fa2_4_k_cu_f0a3203d_421336thrust24THRUST_300001_SM_1000_NS8cuda_cub3parE,(_ZN40_INTERNAL_2c7b6fa2_4_k_cu_f0a3203d_421336thrust24THRUST_300001_SM_1000_NS12placeholders2_4E - _ZN40_INTERNAL_2c7b6fa2_4_k_cu_f0a3203d_421336thrust24THRUST_300001_SM_1000_NS8cuda_cub3parE)
_ZN40_INTERNAL_2c7b6fa2_4_k_cu_f0a3203d_421336thrust24THRUST_300001_SM_1000_NS8cuda_cub3parE:
	.zero		1
	.type		_ZN40_INTERNAL_2c7b6fa2_4_k_cu_f0a3203d_421336thrust24THRUST_300001_SM_1000_NS12placeholders2_4E,@object
	.size		_ZN40_INTERNAL_2c7b6fa2_4_k_cu_f0a3203d_421336thrust24THRUST_300001_SM_1000_NS12placeholders2_4E,(_ZN40_INTERNAL_2c7b6fa2_4_k_cu_f0a3203d_421334cuda3std3__45__cpo4cendE - _ZN40_INTERNAL_2c7b6fa2_4_k_cu_f0a3203d_421336thrust24THRUST_300001_SM_1000_NS12placeholders2_4E)
_ZN40_INTERNAL_2c7b6fa2_4_k_cu_f0a3203d_421336thrust24THRUST_300001_SM_1000_NS12placeholders2_4E:
	.zero		1
	.type		_ZN40_INTERNAL_2c7b6fa2_4_k_cu_f0a3203d_421334cuda3std3__45__cpo4cendE,@object
	.size		_ZN40_INTERNAL_2c7b6fa2_4_k_cu_f0a3203d_421334cuda3std3__45__cpo4cendE,(_ZN40_INTERNAL_2c7b6fa2_4_k_cu_f0a3203d_421334cuda3std6ranges3__45__cpo4cendE - _ZN40_INTERNAL_2c7b6fa2_4_k_cu_f0a3203d_421334cuda3std3__45__cpo4cendE)
_ZN40_INTERNAL_2c7b6fa2_4_k_cu_f0a3203d_421334cuda3std3__45__cpo4cendE:
	.zero		1
	.type		_ZN40_INTERNAL_2c7b6fa2_4_k_cu_f0a3203d_421334cuda3std6ranges3__45__cpo4cendE,@object
	.size		_ZN40_INTERNAL_2c7b6fa2_4_k_cu_f0a3203d_421334cuda3std6ranges3__45__cpo4cendE,(_ZN40_INTERNAL_2c7b6fa2_4_k_cu_f0a3203d_421334cuda3std3__420unreachable_sentinelE - _ZN40_INTERNAL_2c7b6fa2_4_k_cu_f0a3203d_421334cuda3std6ranges3__45__cpo4cendE)
_ZN40_INTERNAL_2c7b6fa2_4_k_cu_f0a3203d_421334cuda3std6ranges3__45__cpo4cendE:
	.zero		1
	.type		_ZN40_INTERNAL_2c7b6fa2_4_k_cu_f0a3203d_421334cuda3std3__420unreachable_sentinelE,@object
	.size		_ZN40_INTERNAL_2c7b6fa2_4_k_cu_f0a3203d_421334cuda3std3__420unreachable_sentinelE,(_ZN40_INTERNAL_2c7b6fa2_4_k_cu_f0a3203d_421334cuda3std6ranges3__45__cpo5ssizeE - _ZN40_INTERNAL_2c7b6fa2_4_k_cu_f0a3203d_421334cuda3std3__420unreachable_sentinelE)
_ZN40_INTERNAL_2c7b6fa2_4_k_cu_f0a3203d_421334cuda3std3__420unreachable_sentinelE:
	.zero		1
	.type		_ZN40_INTERNAL_2c7b6fa2_4_k_cu_f0a3203d_421334cuda3std6ranges3__45__cpo5ssizeE,@object
	.size		_ZN40_INTERNAL_2c7b6fa2_4_k_cu_f0a3203d_421334cuda3std6ranges3__45__cpo5ssizeE,(_ZN40_INTERNAL_2c7b6fa2_4_k_cu_f0a3203d_421336thrust24THRUST_300001_SM_1000_NS12placeholders2_8E - _ZN40_INTERNAL_2c7b6fa2_4_k_cu_f0a3203d_421334cuda3std6ranges3__45__cpo5ssizeE)
_ZN40_INTERNAL_2c7b6fa2_4_k_cu_f0a3203d_421334cuda3std6ranges3__45__cpo5ssizeE:
	.zero		1
	.type		_ZN40_INTERNAL_2c7b6fa2_4_k_cu_f0a3203d_421336thrust24THRUST_300001_SM_1000_NS12placeholders2_8E,@object
	.size		_ZN40_INTERNAL_2c7b6fa2_4_k_cu_f0a3203d_421336thrust24THRUST_300001_SM_1000_NS12placeholders2_8E,(_ZN40_INTERNAL_2c7b6fa2_4_k_cu_f0a3203d_421334cuda3std3__45__cpo5crendE - _ZN40_INTERNAL_2c7b6fa2_4_k_cu_f0a3203d_421336thrust24THRUST_300001_SM_1000_NS12placeholders2_8E)
_ZN40_INTERNAL_2c7b6fa2_4_k_cu_f0a3203d_421336thrust24THRUST_300001_SM_1000_NS12placeholders2_8E:
	.zero		1
	.type		_ZN40_INTERNAL_2c7b6fa2_4_k_cu_f0a3203d_421334cuda3std3__45__cpo5crendE,@object
	.size		_ZN40_INTERNAL_2c7b6fa2_4_k_cu_f0a3203d_421334cuda3std3__45__cpo5crendE,(_ZN40_INTERNAL_2c7b6fa2_4_k_cu_f0a3203d_421334cuda3std6ranges3__45__cpo4prevE - _ZN40_INTERNAL_2c7b6fa2_4_k_cu_f0a3203d_421334cuda3std3__45__cpo5crendE)
_ZN40_INTERNAL_2c7b6fa2_4_k_cu_f0a3203d_421334cuda3std3__45__cpo5crendE:
	.zero		1
	.type		_ZN40_INTERNAL_2c7b6fa2_4_k_cu_f0a3203d_421334cuda3std6ranges3__45__cpo4prevE,@object
	.size		_ZN40_INTERNAL_2c7b6fa2_4_k_cu_f0a3203d_421334cuda3std6ranges3__45__cpo4prevE,(_ZN40_INTERNAL_2c7b6fa2_4_k_cu_f0a3203d_421334cuda3std6ranges3__45__cpo9iter_moveE - _ZN40_INTERNAL_2c7b6fa2_4_k_cu_f0a3203d_421334cuda3std6ranges3__45__cpo4prevE)
_ZN40_INTERNAL_2c7b6fa2_4_k_cu_f0a3203d_421334cuda3std6ranges3__45__cpo4prevE:
	.zero		1
	.type		_ZN40_INTERNAL_2c7b6fa2_4_k_cu_f0a3203d_421334cuda3std6ranges3__45__cpo9iter_moveE,@object
	.size		_ZN40_INTERNAL_2c7b6fa2_4_k_cu_f0a3203d_421334cuda3std6ranges3__45__cpo9iter_moveE,(_ZN40_INTERNAL_2c7b6fa2_4_k_cu_f0a3203d_421336thrust24THRUST_300001_SM_1000_NS6system6detail10sequential3seqE - _ZN40_INTERNAL_2c7b6fa2_4_k_cu_f0a3203d_421334cuda3std6ranges3__45__cpo9iter_moveE)
_ZN40_INTERNAL_2c7b6fa2_4_k_cu_f0a3203d_421334cuda3std6ranges3__45__cpo9iter_moveE:
	.zero		1
	.type		_ZN40_INTERNAL_2c7b6fa2_4_k_cu_f0a3203d_421336thrust24THRUST_300001_SM_1000_NS6system6detail10sequential3seqE,@object
	.size		_ZN40_INTERNAL_2c7b6fa2_4_k_cu_f0a3203d_421336thrust24THRUST_300001_SM_1000_NS6system6detail10sequential3seqE,(.L_31 - _ZN40_INTERNAL_2c7b6fa2_4_k_cu_f0a3203d_421336thrust24THRUST_300001_SM_1000_NS6system6detail10sequential3seqE)
_ZN40_INTERNAL_2c7b6fa2_4_k_cu_f0a3203d_421336thrust24THRUST_300001_SM_1000_NS6system6detail10sequential3seqE:
	.zero		1
.L_31:


//--------------------- .nv.constant0._ZN3cub18CUB_300001_SM_10006detail8for_each13static_kernelINS2_12policy_hub_t12policy_500_tEmN6thrust24THRUST_300001_SM_1000_NS8cuda_cub20__uninitialized_fill7functorINS7_10device_ptrIiEEiEEEEvT0_T1_ --------------------------
	.section	.nv.constant0._ZN3cub18CUB_300001_SM_10006detail8for_each13static_kernelINS2_12policy_hub_t12policy_500_tEmN6thrust24THRUST_300001_SM_1000_NS8cuda_cub20__uninitialized_fill7functorINS7_10device_ptrIiEEiEEEEvT0_T1_,"a",@progbits
	.sectionflags	@""
	.align	4
.nv.constant0._ZN3cub18CUB_300001_SM_10006detail8for_each13static_kernelINS2_12policy_hub_t12policy_500_tEmN6thrust24THRUST_300001_SM_1000_NS8cuda_cub20__uninitialized_fill7functorINS7_10device_ptrIiEEiEEEEvT0_T1_:
	.zero		920


//--------------------- .nv.constant0._ZN3cub18CUB_300001_SM_10006detail8for_each13static_kernelINS2_12policy_hub_t12policy_500_tEmN6thrust24THRUST_300001_SM_1000_NS8cuda_cub20__uninitialized_fill7functorINS7_10device_ptrIdEEdEEEEvT0_T1_ --------------------------
	.section	.nv.constant0._ZN3cub18CUB_300001_SM_10006detail8for_each13static_kernelINS2_12policy_hub_t12policy_500_tEmN6thrust24THRUST_300001_SM_1000_NS8cuda_cub20__uninitialized_fill7functorINS7_10device_ptrIdEEdEEEEvT0_T1_,"a",@progbits
	.sectionflags	@""
	.align	4
.nv.constant0._ZN3cub18CUB_300001_SM_10006detail8for_each13static_kernelINS2_12policy_hub_t12policy_500_tEmN6thrust24THRUST_300001_SM_1000_NS8cuda_cub20__uninitialized_fill7functorINS7_10device_ptrIdEEdEEEEvT0_T1_:
	.zero		920


//--------------------- .nv.constant0._ZN3cub18CUB_300001_SM_10006detail11EmptyKernelIvEEvv --------------------------
	.section	.nv.constant0._ZN3cub18CUB_300001_SM_10006detail11EmptyKernelIvEEvv,"a",@progbits
	.sectionflags	@""
	.align	4
.nv.constant0._ZN3cub18CUB_300001_SM_10006detail11EmptyKernelIvEEvv:
	.zero		896


//--------------------- SYMBOLS --------------------------

	.type		.nv.reservedSmem.offset0,@object
	.size		.nv.reservedSmem.offset0,0x4
